	.headerflags	@"EF_CUDA_TEXMODE_UNIFIED EF_CUDA_64BIT_ADDRESS EF_CUDA_SM86 EF_CUDA_VIRTUAL_SM(EF_CUDA_SM86)"
	.elftype	@"ET_EXEC"


//--------------------- .nv.info                  --------------------------
	.section	.nv.info,"",@"SHT_CUDA_INFO"
	.align	4


	//----- nvinfo : EIATTR_REGCOUNT
	.align		4
        /*0000*/ 	.byte	0x04, 0x2f
        /*0002*/ 	.short	(.L_1 - .L_0)
	.align		4
.L_0:
        /*0004*/ 	.word	index@(triton_)
        /*0008*/ 	.word	0x00000022


	//----- nvinfo : EIATTR_MIN_STACK_SIZE
	.align		4
.L_1:
        /*000c*/ 	.byte	0x04, 0x12
        /*000e*/ 	.short	(.L_3 - .L_2)
	.align		4
.L_2:
        /*0010*/ 	.word	index@(triton_)
        /*0014*/ 	.word	0x00000000


	//----- nvinfo : EIATTR_FRAME_SIZE
	.align		4
.L_3:
        /*0018*/ 	.byte	0x04, 0x11
        /*001a*/ 	.short	(.L_5 - .L_4)
	.align		4
.L_4:
        /*001c*/ 	.word	index@(triton_)
        /*0020*/ 	.word	0x00000000


	//----- nvinfo : EIATTR_MIN_STACK_SIZE
	.align		4
.L_5:
        /*0024*/ 	.byte	0x04, 0x12
        /*0026*/ 	.short	(.L_7 - .L_6)
	.align		4
.L_6:
        /*0028*/ 	.word	index@(triton_)
        /*002c*/ 	.word	0x00000000
.L_7:


//--------------------- .nv.info.triton_          --------------------------
	.section	.nv.info.triton_,"",@"SHT_CUDA_INFO"
	.sectionflags	@""
	.align	4


	//----- nvinfo : EIATTR_CUDA_API_VERSION
	.align		4
        /*0000*/ 	.byte	0x04, 0x37
        /*0002*/ 	.short	(.L_9 - .L_8)
.L_8:
        /*0004*/ 	.word	0x0000007c


	//----- nvinfo : EIATTR_SW2861232_WAR
	.align		4
.L_9:
        /*0008*/ 	.byte	0x01, 0x35
	.zero		2


	//----- nvinfo : EIATTR_PARAM_CBANK
	.align		4
        /*000c*/ 	.byte	0x04, 0x0a
        /*000e*/ 	.short	(.L_11 - .L_10)
	.align		4
.L_10:
        /*0010*/ 	.word	index@(.nv.constant0.triton_)
        /*0014*/ 	.short	0x0160
        /*0016*/ 	.short	0x0040


	//----- nvinfo : EIATTR_CBANK_PARAM_SIZE
	.align		4
.L_11:
        /*0018*/ 	.byte	0x03, 0x19
        /*001a*/ 	.short	0x0040


	//----- nvinfo : EIATTR_KPARAM_INFO
	.align		4
        /*001c*/ 	.byte	0x04, 0x17
        /*001e*/ 	.short	(.L_13 - .L_12)
.L_12:
        /*0020*/ 	.word	0x00000000
        /*0024*/ 	.short	0x0007
        /*0026*/ 	.short	0x0038
        /*0028*/ 	.byte	0x00, 0xf4, 0x21, 0x00


	//----- nvinfo : EIATTR_KPARAM_INFO
	.align		4
.L_13:
        /*002c*/ 	.byte	0x04, 0x17
        /*002e*/ 	.short	(.L_15 - .L_14)
.L_14:
        /*0030*/ 	.word	0x00000000
        /*0034*/ 	.short	0x0006
        /*0036*/ 	.short	0x0030
        /*0038*/ 	.byte	0x00, 0xf0, 0x11, 0x00


	//----- nvinfo : EIATTR_KPARAM_INFO
	.align		4
.L_15:
        /*003c*/ 	.byte	0x04, 0x17
        /*003e*/ 	.short	(.L_17 - .L_16)
.L_16:
        /*0040*/ 	.word	0x00000000
        /*0044*/ 	.short	0x0005
        /*0046*/ 	.short	0x0028
        /*0048*/ 	.byte	0x00, 0xf4, 0x21, 0x00


	//----- nvinfo : EIATTR_KPARAM_INFO
	.align		4
.L_17:
        /*004c*/ 	.byte	0x04, 0x17
        /*004e*/ 	.short	(.L_19 - .L_18)
.L_18:
        /*0050*/ 	.word	0x00000000
        /*0054*/ 	.short	0x0004
        /*0056*/ 	.short	0x0020
        /*0058*/ 	.byte	0x00, 0xf4, 0x21, 0x00


	//----- nvinfo : EIATTR_KPARAM_INFO
	.align		4
.L_19:
        /*005c*/ 	.byte	0x04, 0x17
        /*005e*/ 	.short	(.L_21 - .L_20)
.L_20:
        /*0060*/ 	.word	0x00000000
        /*0064*/ 	.short	0x0003
        /*0066*/ 	.short	0x0018
        /*0068*/ 	.byte	0x00, 0xf4, 0x21, 0x00


	//----- nvinfo : EIATTR_KPARAM_INFO
	.align		4
.L_21:
        /*006c*/ 	.byte	0x04, 0x17
        /*006e*/ 	.short	(.L_23 - .L_22)
.L_22:
        /*0070*/ 	.word	0x00000000
        /*0074*/ 	.short	0x0002
        /*0076*/ 	.short	0x0010
        /*0078*/ 	.byte	0x00, 0xf4, 0x21, 0x00


	//----- nvinfo : EIATTR_KPARAM_INFO
	.align		4
.L_23:
        /*007c*/ 	.byte	0x04, 0x17
        /*007e*/ 	.short	(.L_25 - .L_24)
.L_24:
        /*0080*/ 	.word	0x00000000
        /*0084*/ 	.short	0x0001
        /*0086*/ 	.short	0x0008
        /*0088*/ 	.byte	0x00, 0xf4, 0x21, 0x00


	//----- nvinfo : EIATTR_KPARAM_INFO
	.align		4
.L_25:
        /*008c*/ 	.byte	0x04, 0x17
        /*008e*/ 	.short	(.L_27 - .L_26)
.L_26:
        /*0090*/ 	.word	0x00000000
        /*0094*/ 	.short	0x0000
        /*0096*/ 	.short	0x0000
        /*0098*/ 	.byte	0x00, 0xf4, 0x21, 0x00


	//----- nvinfo : EIATTR_MAXREG_COUNT
	.align		4
.L_27:
        /*009c*/ 	.byte	0x03, 0x1b
        /*009e*/ 	.short	0x00ff


	//----- nvinfo : EIATTR_EXIT_INSTR_OFFSETS
	.align		4
        /*00a0*/ 	.byte	0x04, 0x1c
        /*00a2*/ 	.short	(.L_29 - .L_28)


	//   ....[0]....
.L_28:
        /*00a4*/ 	.word	0x00000780


	//----- nvinfo : EIATTR_REQNTID
	.align		4
.L_29:
        /*00a8*/ 	.byte	0x04, 0x10
        /*00aa*/ 	.short	(.L_31 - .L_30)
.L_30:
        /*00ac*/ 	.word	0x00000080
        /*00b0*/ 	.word	0x00000001
        /*00b4*/ 	.word	0x00000001
.L_31:


//--------------------- .nv.callgraph             --------------------------
	.section	.nv.callgraph,"",@"SHT_CUDA_CALLGRAPH"
	.align	4
	.sectionentsize	8
	.align		4
        /*0000*/ 	.word	0x00000000
	.align		4
        /*0004*/ 	.word	0xffffffff
	.align		4
        /*0008*/ 	.word	0x00000000
	.align		4
        /*000c*/ 	.word	0xfffffffe
	.align		4
        /*0010*/ 	.word	0x00000000
	.align		4
        /*0014*/ 	.word	0xfffffffd
	.align		4
        /*0018*/ 	.word	0x00000000
	.align		4
        /*001c*/ 	.word	0xfffffffc


//--------------------- .nv.rel.action            --------------------------
	.section	.nv.rel.action,"",@"SHT_CUDA_RELOCINFO"
	.align	8
	.sectionentsize	8
        /*0000*/ 	.byte	0x73, 0x00, 0x00, 0x00, 0x00, 0x00, 0x00, 0x00, 0x00, 0x00, 0x00, 0x11, 0x25, 0x00, 0x05, 0x36


//--------------------- .nv.constant0.triton_     --------------------------
	.section	.nv.constant0.triton_,"a",@progbits
	.sectionflags	@""
	.align	4
.nv.constant0.triton_:
	.zero		416


//--------------------- .text.triton_             --------------------------
	.section	.text.triton_,"ax",@progbits
	.sectionflags	@"SHF_BARRIERS=1"
	.sectioninfo	@"SHI_REGISTERS=34"
	.align	128
        .global         triton_
        .type           triton_,@function
        .size           triton_,(.L_x_1 - triton_)
        .other          triton_,@"STO_CUDA_ENTRY STV_DEFAULT"
triton_:
.text.triton_:
[----:B------:R-:W-:Y:S02]  /*0000*/  IMAD.MOV.U32 R1, RZ, RZ, c[0x0][0x28] ;  /* 0x00000a00ff017624 */ /* 0x000fe400078e00ff */
[----:B------:R-:W0:Y:S01]  /*0010*/  S2R R20, SR_TID.X ;  /* 0x0000000000147919 */ /* 0x000e220000002100 */
[----:B------:R-:W-:Y:S01]  /*0020*/  IMAD.MOV.U32 R15, RZ, RZ, 0x2 ;  /* 0x00000002ff0f7424 */ /* 0x000fe200078e00ff */
[----:B------:R-:W-:Y:S02]  /*0030*/  ULDC.64 UR4, c[0x0][0x118] ;  /* 0x0000460000047ab9 */ /* 0x000fe40000000a00 */
[----:B------:R-:W1:Y:S01]  /*0040*/  S2R R0, SR_CTAID.X ;  /* 0x0000000000007919 */ /* 0x000e620000002500 */
[----:B0-----:R-:W-:Y:S02]  /*0050*/  IMAD.SHL.U32 R21, R20, 0x8, RZ ;  /* 0x0000000814157824 */ /* 0x001fe400078e00ff */
[----:B-1----:R-:W-:-:S03]  /*0060*/  IMAD.SHL.U32 R0, R0, 0x400, RZ ;  /* 0x0000040000007824 */ /* 0x002fc600078e00ff */
[----:B------:R-:W-:-:S04]  /*0070*/  LOP3.LUT R21, R21, 0x3f8, RZ, 0xc0, !PT ;  /* 0x000003f815157812 */ /* 0x000fc800078ec0ff */
[----:B------:R-:W-:-:S05]  /*0080*/  LOP3.LUT R19, R21, R0, RZ, 0xfc, !PT ;  /* 0x0000000015137212 */ /* 0x000fca00078efcff */
[----:B------:R-:W-:-:S05]  /*0090*/  IMAD.HI R2, R19, 0x2aaaaaab, RZ ;  /* 0x2aaaaaab13027827 */ /* 0x000fca00078e02ff */
[----:B------:R-:W-:-:S04]  /*00a0*/  SHF.R.U32.HI R3, RZ, 0x1f, R2 ;  /* 0x0000001fff037819 */ /* 0x000fc80000011602 */
[----:B------:R-:W-:-:S05]  /*00b0*/  LEA.HI.SX32 R6, R2, R3, 0x15 ;  /* 0x0000000302067211 */ /* 0x000fca00078faaff */
[----:B------:R-:W-:-:S05]  /*00c0*/  IMAD.WIDE R12, R6, R15, c[0x0][0x168] ;  /* 0x00005a00060c7625 */ /* 0x000fca00078e020f */
[----:B------:R0:W2:Y:S01]  /*00d0*/  LDG.E.EL.U16 R23, [R12.64] ;  /* 0x000000040c177981 */ /* 0x0000a2000c2e1500 */
[----:B------:R-:W-:-:S05]  /*00e0*/  IMAD.WIDE R16, R6, R15, c[0x0][0x170] ;  /* 0x00005c0006107625 */ /* 0x000fca00078e020f */
[----:B------:R1:W3:Y:S01]  /*00f0*/  LDG.E.EL.U16 R22, [R16.64] ;  /* 0x0000000410167981 */ /* 0x0002e2000c2e1500 */
[----:B------:R-:W-:Y:S01]  /*0100*/  MOV R2, 0x4 ;  /* 0x0000000400027802 */ /* 0x000fe20000000f00 */
[----:B------:R-:W-:Y:S01]  /*0110*/  IMAD R14, R6, -0x3000, R19 ;  /* 0xffffd000060e7824 */ /* 0x000fe200078e0213 */
[----:B------:R-:W-:Y:S02]  /*0120*/  SHF.R.S32.HI R3, RZ, 0x1f, R0 ;  /* 0x0000001fff037819 */ /* 0x000fe40000011400 */
[C---:B------:R-:W-:Y:S01]  /*0130*/  LEA R18, P0, R19.reuse, c[0x0][0x160], 0x2 ;  /* 0x0000580013127a11 */ /* 0x040fe200078010ff */
[----:B------:R-:W-:-:S03]  /*0140*/  IMAD.WIDE R4, R19, R2, c[0x0][0x160] ;  /* 0x0000580013047625 */ /* 0x000fc600078e0202 */
[----:B------:R-:W-:Y:S01]  /*0150*/  LEA.HI.X R19, R19, c[0x0][0x164], R3, 0x2, P0 ;  /* 0x0000590013137a11 */ /* 0x000fe200000f1403 */
[CC--:B------:R-:W-:Y:S02]  /*0160*/  IMAD.WIDE R8, R14.reuse, R15.reuse, c[0x0][0x178] ;  /* 0x00005e000e087625 */ /* 0x0c0fe400078e020f */
[----:B------:R-:W4:Y:S02]  /*0170*/  LDG.E.128 R4, [R4.64] ;  /* 0x0000000404047981 */ /* 0x000f24000c1e1d00 */
[----:B------:R-:W-:Y:S02]  /*0180*/  IMAD.WIDE R14, R14, R15, c[0x0][0x180] ;  /* 0x000060000e0e7625 */ /* 0x000fe400078e020f */
[----:B------:R-:W5:Y:S04]  /*0190*/  LDG.E.EL.128 R8, [R8.64] ;  /* 0x0000000408087981 */ /* 0x000f68000c2e1d00 */
[----:B-1----:R-:W4:Y:S04]  /*01a0*/  LDG.E.128 R16, [R18.64+0x10] ;  /* 0x0000100412107981 */ /* 0x002f28000c1e1d00 */
[----:B0-----:R-:W4:Y:S01]  /*01b0*/  LDG.E.EL.128 R12, [R14.64] ;  /* 0x000000040e0c7981 */ /* 0x001f22000c2e1d00 */
[----:B------:R-:W-:-:S02]  /*01c0*/  IMAD.SHL.U32 R20, R20, 0x4, RZ ;  /* 0x0000000414147824 */ /* 0x000fc400078e00ff */
[C---:B--2---:R-:W-:Y:S02]  /*01d0*/  IMAD.U32 R25, R23.reuse, 0x10000, RZ ;  /* 0x0001000017197824 */ /* 0x044fe400078e00ff */
[----:B------:R-:W-:-:S03]  /*01e0*/  IMAD.U32 R24, R23, 0x10000, RZ ;  /* 0x0001000017187824 */ /* 0x000fc600078e00ff */
[----:B------:R-:W-:Y:S02]  /*01f0*/  FSETP.GE.AND P1, PT, R25, RZ, PT ;  /* 0x000000ff1900720b */ /* 0x000fe40003f26000 */
[----:B------:R-:W-:Y:S02]  /*0200*/  FSETP.GE.AND P0, PT, R24, RZ, PT ;  /* 0x000000ff1800720b */ /* 0x000fe40003f06000 */
[C---:B------:R-:W-:Y:S02]  /*0210*/  SEL R24, R23.reuse, RZ, !P1 ;  /* 0x000000ff17187207 */ /* 0x040fe40004800000 */
[----:B------:R-:W-:Y:S01]  /*0220*/  SEL R23, R23, RZ, !P0 ;  /* 0x000000ff17177207 */ /* 0x000fe20004000000 */
[----:B---3--:R-:W-:-:S03]  /*0230*/  IMAD.U32 R25, R22, 0x10000, RZ ;  /* 0x0001000016197824 */ /* 0x008fc600078e00ff */
[----:B------:R-:W-:Y:S01]  /*0240*/  SHF.L.U32 R23, R23, 0x10, RZ ;  /* 0x0000001017177819 */ /* 0x000fe200000006ff */
[----:B------:R-:W-:Y:S01]  /*0250*/  IMAD.U32 R24, R24, 0x10000, RZ ;  /* 0x0001000018187824 */ /* 0x000fe200078e00ff */
[C---:B------:R-:W-:Y:S02]  /*0260*/  FSETP.GTU.AND P0, PT, R25.reuse, RZ, PT ;  /* 0x000000ff1900720b */ /* 0x040fe40003f0c000 */
[----:B------:R-:W-:Y:S01]  /*0270*/  FSETP.GTU.AND P2, PT, R25, RZ, PT ;  /* 0x000000ff1900720b */ /* 0x000fe20003f4c000 */
[----:B------:R-:W-:Y:S01]  /*0280*/  FADD R27, RZ, -R23 ;  /* 0x80000017ff1b7221 */ /* 0x000fe20000000000 */
[----:B------:R-:W-:Y:S01]  /*0290*/  FADD R28, RZ, -R24 ;  /* 0x80000018ff1c7221 */ /* 0x000fe20000000000 */
[C---:B------:R-:W-:Y:S02]  /*02a0*/  SEL R23, R22.reuse, RZ, P0 ;  /* 0x000000ff16177207 */ /* 0x040fe40000000000 */
[----:B------:R-:W-:Y:S02]  /*02b0*/  SEL R22, R22, RZ, P2 ;  /* 0x000000ff16167207 */ /* 0x000fe40001000000 */
[----:B------:R-:W-:-:S02]  /*02c0*/  FSETP.NAN.AND P1, PT, R27, R27, PT ;  /* 0x0000001b1b00720b */ /* 0x000fc40003f28000 */
[----:B------:R-:W-:Y:S01]  /*02d0*/  FSETP.NAN.AND P0, PT, R28, R28, PT ;  /* 0x0000001c1c00720b */ /* 0x000fe20003f08000 */
[----:B------:R-:W-:Y:S02]  /*02e0*/  IMAD.U32 R22, R22, 0x10000, RZ ;  /* 0x0001000016167824 */ /* 0x000fe400078e00ff */
[----:B------:R-:W-:-:S03]  /*02f0*/  IMAD.U32 R23, R23, 0x10000, RZ ;  /* 0x0001000017177824 */ /* 0x000fc600078e00ff */
[----:B------:R-:W-:Y:S02]  /*0300*/  FSETP.GT.AND P2, PT, R27, R22, PT ;  /* 0x000000161b00720b */ /* 0x000fe40003f44000 */
[----:B------:R-:W-:-:S03]  /*0310*/  FSETP.GT.AND P3, PT, R28, R23, PT ;  /* 0x000000171c00720b */ /* 0x000fc60003f64000 */
[----:B------:R-:W-:Y:S02]  /*0320*/  @!P1 FSEL R27, R27, R22, P2 ;  /* 0x000000161b1b9208 */ /* 0x000fe40001000000 */
[----:B------:R-:W-:-:S03]  /*0330*/  @!P0 FSEL R28, R28, R23, P3 ;  /* 0x000000171c1c8208 */ /* 0x000fc60001800000 */
[----:B------:R-:W-:Y:S02]  /*0340*/  FMUL R27, R27, 0.0078740157186985015869 ;  /* 0x3c0102041b1b7820 */ /* 0x000fe40000400000 */
[----:B------:R-:W-:-:S03]  /*0350*/  FMUL R28, R28, 0.0078740157186985015869 ;  /* 0x3c0102041c1c7820 */ /* 0x000fc60000400000 */
[C---:B------:R-:W-:Y:S02]  /*0360*/  FSETP.GT.AND P1, PT, R27.reuse, 9.9999997473787516356e-06, PT ;  /* 0x3727c5ac1b00780b */ /* 0x040fe40003f24000 */
[C---:B------:R-:W-:Y:S02]  /*0370*/  FSETP.GT.AND P0, PT, R28.reuse, 9.9999997473787516356e-06, PT ;  /* 0x3727c5ac1c00780b */ /* 0x040fe40003f04000 */
[----:B------:R-:W-:Y:S02]  /*0380*/  FSETP.NAN.AND P2, PT, R27, R27, PT ;  /* 0x0000001b1b00720b */ /* 0x000fe40003f48000 */
[----:B------:R-:W-:Y:S02]  /*0390*/  FSETP.NAN.AND P3, PT, R28, R28, PT ;  /* 0x0000001c1c00720b */ /* 0x000fe40003f68000 */
[----:B----4-:R-:W-:Y:S01]  /*03a0*/  I2FP.F32.S32 R6, R6 ;  /* 0x0000000600067245 */ /* 0x010fe20000201400 */
[----:B-----5:R-:W-:Y:S01]  /*03b0*/  IMAD.U32 R24, R9, 0x10000, RZ ;  /* 0x0001000009187824 */ /* 0x020fe200078e00ff */
[----:B------:R-:W-:-:S03]  /*03c0*/  I2FP.F32.S32 R5, R5 ;  /* 0x0000000500057245 */ /* 0x000fc60000201400 */
[----:B------:R-:W-:Y:S01]  /*03d0*/  @!P1 FSEL R27, R27, 9.9999997473787516356e-06, P2 ;  /* 0x3727c5ac1b1b9808 */ /* 0x000fe20001000000 */
[----:B------:R-:W-:Y:S01]  /*03e0*/  IMAD.U32 R26, R8, 0x10000, RZ ;  /* 0x00010000081a7824 */ /* 0x000fe200078e00ff */
[----:B------:R-:W-:Y:S01]  /*03f0*/  I2FP.F32.S32 R25, R7 ;  /* 0x0000000700197245 */ /* 0x000fe20000201400 */
[----:B------:R-:W-:Y:S01]  /*0400*/  IMAD.U32 R31, R12, 0x10000, RZ ;  /* 0x000100000c1f7824 */ /* 0x000fe200078e00ff */
[----:B------:R-:W-:Y:S02]  /*0410*/  PRMT R22, R9, 0x7632, R22 ;  /* 0x0000763209167816 */ /* 0x000fe40000000016 */
[----:B------:R-:W-:Y:S02]  /*0420*/  I2FP.F32.S32 R17, R17 ;  /* 0x0000001100117245 */ /* 0x000fe40000201400 */
[----:B------:R-:W-:Y:S01]  /*0430*/  @!P0 FSEL R28, R28, 9.9999997473787516356e-06, P3 ;  /* 0x3727c5ac1c1c8808 */ /* 0x000fe20001800000 */
[----:B------:R-:W-:Y:S01]  /*0440*/  FMUL R6, R6, R27 ;  /* 0x0000001b06067220 */ /* 0x000fe20000400000 */
[----:B------:R-:W-:-:S02]  /*0450*/  I2FP.F32.S32 R4, R4 ;  /* 0x0000000400047245 */ /* 0x000fc40000201400 */
[----:B------:R-:W-:Y:S02]  /*0460*/  PRMT R23, R8, 0x7632, R23 ;  /* 0x0000763208177816 */ /* 0x000fe40000000017 */
[C---:B------:R-:W-:Y:S02]  /*0470*/  PRMT R7, R10.reuse, 0x7632, R7 ;  /* 0x000076320a077816 */ /* 0x040fe40000000007 */
[----:B------:R-:W-:Y:S01]  /*0480*/  SHF.L.U32 R9, R10, 0x10, RZ ;  /* 0x000000100a097819 */ /* 0x000fe200000006ff */
[----:B------:R-:W-:Y:S01]  /*0490*/  IMAD.U32 R10, R11, 0x10000, RZ ;  /* 0x000100000b0a7824 */ /* 0x000fe200078e00ff */
[----:B------:R-:W-:Y:S02]  /*04a0*/  PRMT R30, R12, 0x7632, R30 ;  /* 0x000076320c1e7816 */ /* 0x000fe4000000001e */
[C---:B------:R-:W-:Y:S01]  /*04b0*/  PRMT R29, R13.reuse, 0x7632, R29 ;  /* 0x000076320d1d7816 */ /* 0x040fe2000000001d */
[----:B------:R-:W-:Y:S01]  /*04c0*/  IMAD.U32 R13, R13, 0x10000, RZ ;  /* 0x000100000d0d7824 */ /* 0x000fe200078e00ff */
[----:B------:R-:W-:-:S02]  /*04d0*/  I2FP.F32.S32 R16, R16 ;  /* 0x0000001000107245 */ /* 0x000fc40000201400 */
[----:B------:R-:W-:Y:S02]  /*04e0*/  I2FP.F32.S32 R19, R19 ;  /* 0x0000001300137245 */ /* 0x000fe40000201400 */
[----:B------:R-:W-:Y:S02]  /*04f0*/  PRMT R8, R11, 0x7632, R8 ;  /* 0x000076320b087816 */ /* 0x000fe40000000008 */
[C---:B------:R-:W-:Y:S02]  /*0500*/  PRMT R12, R14.reuse, 0x7632, R12 ;  /* 0x000076320e0c7816 */ /* 0x040fe4000000000c */
[----:B------:R-:W-:Y:S02]  /*0510*/  I2FP.F32.S32 R18, R18 ;  /* 0x0000001200127245 */ /* 0x000fe40000201400 */
[----:B------:R-:W-:Y:S01]  /*0520*/  PRMT R11, R15, 0x7632, R11 ;  /* 0x000076320f0b7816 */ /* 0x000fe2000000000b */
[-C--:B------:R-:W-:Y:S01]  /*0530*/  FMUL R5, R5, R28.reuse ;  /* 0x0000001c05057220 */ /* 0x080fe20000400000 */
[-C--:B------:R-:W-:Y:S01]  /*0540*/  FMUL R25, R25, R28.reuse ;  /* 0x0000001c19197220 */ /* 0x080fe20000400000 */
[-C--:B------:R-:W-:Y:S01]  /*0550*/  FMUL R17, R17, R28.reuse ;  /* 0x0000001c11117220 */ /* 0x080fe20000400000 */
[----:B------:R-:W-:Y:S01]  /*0560*/  SHF.L.U32 R14, R14, 0x10, RZ ;  /* 0x000000100e0e7819 */ /* 0x000fe200000006ff */
[-C--:B------:R-:W-:Y:S01]  /*0570*/  FMUL R4, R4, R27.reuse ;  /* 0x0000001b04047220 */ /* 0x080fe20000400000 */
[-C--:B------:R-:W-:Y:S01]  /*0580*/  FMUL R16, R16, R27.reuse ;  /* 0x0000001b10107220 */ /* 0x080fe20000400000 */
[----:B------:R-:W-:Y:S01]  /*0590*/  FMUL R28, R19, R28 ;  /* 0x0000001c131c7220 */ /* 0x000fe20000400000 */
[----:B------:R-:W-:Y:S01]  /*05a0*/  FFMA R6, R24, R6, R13 ;  /* 0x0000000618067223 */ /* 0x000fe2000000000d */
[----:B------:R-:W-:Y:S01]  /*05b0*/  FMUL R27, R18, R27 ;  /* 0x0000001b121b7220 */ /* 0x000fe20000400000 */
[----:B------:R-:W-:Y:S01]  /*05c0*/  SHF.L.U32 R22, R22, 0x10, RZ ;  /* 0x0000001016167819 */ /* 0x000fe200000006ff */
[----:B------:R-:W-:Y:S01]  /*05d0*/  IMAD.U32 R19, R12, 0x10000, RZ ;  /* 0x000100000c137824 */ /* 0x000fe200078e00ff */
[----:B------:R-:W-:Y:S01]  /*05e0*/  SHF.L.U32 R13, R8, 0x10, RZ ;  /* 0x00000010080d7819 */ /* 0x000fe200000006ff */
[----:B------:R-:W-:-:S02]  /*05f0*/  IMAD.U32 R15, R15, 0x10000, RZ ;  /* 0x000100000f0f7824 */ /* 0x000fc400078e00ff */
[----:B------:R-:W-:Y:S02]  /*0600*/  IMAD.U32 R23, R23, 0x10000, RZ ;  /* 0x0001000017177824 */ /* 0x000fe400078e00ff */
[----:B------:R-:W-:Y:S02]  /*0610*/  IMAD.U32 R30, R30, 0x10000, RZ ;  /* 0x000100001e1e7824 */ /* 0x000fe400078e00ff */
[----:B------:R-:W-:Y:S02]  /*0620*/  IMAD.U32 R29, R29, 0x10000, RZ ;  /* 0x000100001d1d7824 */ /* 0x000fe400078e00ff */
[----:B------:R-:W-:Y:S02]  /*0630*/  IMAD.U32 R18, R7, 0x10000, RZ ;  /* 0x0001000007127824 */ /* 0x000fe400078e00ff */
[----:B------:R-:W-:Y:S01]  /*0640*/  IMAD.U32 R12, R11, 0x10000, RZ ;  /* 0x000100000b0c7824 */ /* 0x000fe200078e00ff */
[----:B------:R-:W-:Y:S01]  /*0650*/  FFMA R8, R9, R16, R14 ;  /* 0x0000001009087223 */ /* 0x000fe2000000000e */
[----:B------:R-:W-:Y:S01]  /*0660*/  FFMA R4, R26, R4, R31 ;  /* 0x000000041a047223 */ /* 0x000fe2000000001f */
[----:B------:R-:W-:Y:S01]  /*0670*/  FFMA R5, R23, R5, R30 ;  /* 0x0000000517057223 */ /* 0x000fe2000000001e */
[----:B------:R-:W-:Y:S01]  /*0680*/  FFMA R7, R22, R25, R29 ;  /* 0x0000001916077223 */ /* 0x000fe2000000001d */
[----:B------:R-:W-:Y:S01]  /*0690*/  FFMA R9, R18, R17, R19 ;  /* 0x0000001112097223 */ /* 0x000fe20000000013 */
[----:B------:R-:W-:Y:S01]  /*06a0*/  FFMA R10, R10, R27, R15 ;  /* 0x0000001b0a0a7223 */ /* 0x000fe2000000000f */
[----:B------:R-:W-:-:S02]  /*06b0*/  FFMA R11, R13, R28, R12 ;  /* 0x0000001c0d0b7223 */ /* 0x000fc4000000000c */
[----:B------:R-:W-:Y:S04]  /*06c0*/  STS.128 [R21.X4], R4 ;  /* 0x0000000415007388 */ /* 0x000fe80000004c00 */
[----:B------:R-:W-:Y:S01]  /*06d0*/  STS.128 [R21.X4+0x10], R8 ;  /* 0x0000100815007388 */ /* 0x000fe20000004c00 */
[----:B------:R-:W-:-:S03]  /*06e0*/  LOP3.LUT R25, R20, 0x1fc, RZ, 0xc0, !PT ;  /* 0x000001fc14197812 */ /* 0x000fc600078ec0ff */
[----:B------:R-:W-:Y:S06]  /*06f0*/  BAR.SYNC.DEFER_BLOCKING 0x0 ;  /* 0x0000000000007b1d */ /* 0x000fec0000010000 */
[----:B------:R-:W0:Y:S04]  /*0700*/  LDS.128 R16, [R25.X4] ;  /* 0x0000000019107984 */ /* 0x000e280000004c00 */
[----:B------:R-:W1:Y:S01]  /*0710*/  LDS.128 R12, [R25.X4+0x800] ;  /* 0x00080000190c7984 */ /* 0x000e620000004c00 */
[----:B------:R-:W-:-:S04]  /*0720*/  LOP3.LUT R0, R25, R0, RZ, 0xfc, !PT ;  /* 0x0000000019007212 */ /* 0x000fc800078efcff */
[----:B------:R-:W-:-:S04]  /*0730*/  LEA R22, P0, R0, c[0x0][0x188], 0x2 ;  /* 0x0000620000167a11 */ /* 0x000fc800078010ff */
[C---:B------:R-:W-:Y:S01]  /*0740*/  LEA.HI.X R23, R0.reuse, c[0x0][0x18c], R3, 0x2, P0 ;  /* 0x0000630000177a11 */ /* 0x040fe200000f1403 */
[----:B------:R-:W-:-:S05]  /*0750*/  IMAD.WIDE R2, R0, R2, c[0x0][0x188] ;  /* 0x0000620000027625 */ /* 0x000fca00078e0202 */
[----:B0-----:R-:W-:Y:S04]  /*0760*/  STG.E.128 [R2.64], R16 ;  /* 0x0000001002007986 */ /* 0x001fe8000c101d04 */
[----:B-1----:R-:W-:Y:S01]  /*0770*/  STG.E.128 [R22.64+0x800], R12 ;  /* 0x0008000c16007986 */ /* 0x002fe2000c101d04 */
[----:B------:R-:W-:Y:S05]  /*0780*/  EXIT ;  /* 0x000000000000794d */ /* 0x000fea0003800000 */
.L_x_0:
[----:B------:R-:W-:-:S00]  /*0790*/  BRA `(.L_x_0) ;  /* 0xfffffff000007947 */ /* 0x000fc0000383ffff */
[----:B------:R-:W-:-:S00]  /*07a0*/  NOP ;  /* 0x0000000000007918 */ /* 0x000fc00000000000 */
        /* <DEDUP_REMOVED lines=13> */
.L_x_1:


//--------------------- .nv.shared.triton_        --------------------------
	.section	.nv.shared.triton_,"aw",@nobits
	.sectionflags	@""
	.align	16
